//
// Generated by NVIDIA NVVM Compiler
//
// Compiler Build ID: CL-36424714
// Cuda compilation tools, release 13.0, V13.0.88
// Based on NVVM 20.0.0
//

.version 9.0
.target sm_100
.address_size 64

	// .globl	_Z11computecostv

.visible .entry _Z11computecostv()
{


	ret;

}
	// .globl	_Z12simpleKernelPii
.visible .entry _Z12simpleKernelPii(
	.param .u64 .ptr .align 1 _Z12simpleKernelPii_param_0,
	.param .u32 _Z12simpleKernelPii_param_1
)
{
	.reg .b32 	%r<5>;
	.reg .b64 	%rd<5>;

	ld.param.u64 	%rd1, [_Z12simpleKernelPii_param_0];
	cvta.to.global.u64 	%rd2, %rd1;
	mov.u32 	%r1, %tid.x;
	mov.u32 	%r2, %ctaid.x;
	mov.u32 	%r3, %nctaid.x;
	mad.lo.s32 	%r4, %r2, %r3, %r1;
	mul.wide.s32 	%rd3, %r4, 4;
	add.s64 	%rd4, %rd2, %rd3;
	st.global.u32 	[%rd4], %r4;
	ret;

}


// ===== COMPILED SASS (sm_100) =====

	.target	sm_100

	.elftype	@"ET_EXEC"


//--------------------- .note.nv.tkinfo           --------------------------
	.section	.note.nv.tkinfo,"",@"SHT_NOTE"
	.sectionflags	@"SHF_NOTE_NV_TKINFO"
	.tkinfo
        /*0018*/ 	.word	0x00000002
        /*0030*/ 	.string	""
        /*0030*/ 	.string	"ptxas"
        /*0030*/ 	.string	"Cuda compilation tools, release 13.0, V13.0.88"
        /*0030*/ 	.string	"Build cuda_13.0.r13.0/compiler.36424714_0"
        /*0030*/ 	.string	"-arch sm_100 -m 64 "



//--------------------- .note.nv.cuinfo           --------------------------
	.section	.note.nv.cuinfo,"",@"SHT_NOTE"
	.sectionflags	@"SHF_NOTE_NV_CUINFO"
        /*0018*/ 	.short	0x0002
        /*001a*/ 	.short	0x0064
        /*001c*/ 	.short	0x0082
	.zero		2


//--------------------- .nv.info                  --------------------------
	.section	.nv.info,"",@"SHT_CUDA_INFO"
	.align	4


	//----- nvinfo : EIATTR_REGCOUNT
	.align		4
        /*0000*/ 	.byte	0x04, 0x2f
        /*0002*/ 	.short	(.L_1 - .L_0)
	.align		4
.L_0:
        /*0004*/ 	.word	index@(_Z11computecostv)
        /*0008*/ 	.word	0x00000004


	//----- nvinfo : EIATTR_FRAME_SIZE
	.align		4
.L_1:
        /*000c*/ 	.byte	0x04, 0x11
        /*000e*/ 	.short	(.L_3 - .L_2)
	.align		4
.L_2:
        /*0010*/ 	.word	index@(_Z11computecostv)
        /*0014*/ 	.word	0x00000000


	//----- nvinfo : EIATTR_REGCOUNT
	.align		4
.L_3:
        /*0018*/ 	.byte	0x04, 0x2f
        /*001a*/ 	.short	(.L_5 - .L_4)
	.align		4
.L_4:
        /*001c*/ 	.word	index@(_Z12simpleKernelPii)
        /*0020*/ 	.word	0x00000008


	//----- nvinfo : EIATTR_FRAME_SIZE
	.align		4
.L_5:
        /*0024*/ 	.byte	0x04, 0x11
        /*0026*/ 	.short	(.L_7 - .L_6)
	.align		4
.L_6:
        /*0028*/ 	.word	index@(_Z12simpleKernelPii)
        /*002c*/ 	.word	0x00000000


	//----- nvinfo : EIATTR_MIN_STACK_SIZE
	.align		4
.L_7:
        /*0030*/ 	.byte	0x04, 0x12
        /*0032*/ 	.short	(.L_9 - .L_8)
	.align		4
.L_8:
        /*0034*/ 	.word	index@(_Z12simpleKernelPii)
        /*0038*/ 	.word	0x00000000


	//----- nvinfo : EIATTR_MIN_STACK_SIZE
	.align		4
.L_9:
        /*003c*/ 	.byte	0x04, 0x12
        /*003e*/ 	.short	(.L_11 - .L_10)
	.align		4
.L_10:
        /*0040*/ 	.word	index@(_Z11computecostv)
        /*0044*/ 	.word	0x00000000
.L_11:


//--------------------- .nv.compat                --------------------------
	.section	.nv.compat,"",@"SHT_CUDA_COMPAT_INFO"
	.align	4
        /*0000*/ 	.byte	0x02, 0x09, 0x00, 0x00, 0x02, 0x02, 0x01, 0x00, 0x02, 0x05, 0x05, 0x00, 0x03, 0x07, 0x01, 0x01
        /*0010*/ 	.byte	0x02, 0x03, 0x00, 0x00, 0x02, 0x06, 0x01, 0x00, 0x04, 0x0b, 0x08, 0x00, 0x09, 0x00, 0x00, 0x00
        /*0020*/ 	.byte	0x00, 0x00, 0x00, 0x00


//--------------------- .nv.info._Z12simpleKernelPii --------------------------
	.section	.nv.info._Z12simpleKernelPii,"",@"SHT_CUDA_INFO"
	.sectionflags	@""
	.align	4


	//----- nvinfo : EIATTR_CUDA_API_VERSION
	.align		4
        /*0000*/ 	.byte	0x04, 0x37
        /*0002*/ 	.short	(.L_13 - .L_12)
.L_12:
        /*0004*/ 	.word	0x00000082


	//----- nvinfo : EIATTR_KPARAM_INFO
	.align		4
.L_13:
        /*0008*/ 	.byte	0x04, 0x17
        /*000a*/ 	.short	(.L_15 - .L_14)
.L_14:
        /*000c*/ 	.word	0x00000000
        /*0010*/ 	.short	0x0001
        /*0012*/ 	.short	0x0008
        /*0014*/ 	.byte	0x00, 0xf0, 0x11, 0x00


	//----- nvinfo : EIATTR_KPARAM_INFO
	.align		4
.L_15:
        /*0018*/ 	.byte	0x04, 0x17
        /*001a*/ 	.short	(.L_17 - .L_16)
.L_16:
        /*001c*/ 	.word	0x00000000
        /*0020*/ 	.short	0x0000
        /*0022*/ 	.short	0x0000
        /*0024*/ 	.byte	0x00, 0xf5, 0x21, 0x00


	//----- nvinfo : EIATTR_SPARSE_MMA_MASK
	.align		4
.L_17:
        /*0028*/ 	.byte	0x03, 0x50
        /*002a*/ 	.short	0x0000


	//----- nvinfo : EIATTR_MAXREG_COUNT
	.align		4
        /*002c*/ 	.byte	0x03, 0x1b
        /*002e*/ 	.short	0x00ff


	//----- nvinfo : EIATTR_MERCURY_ISA_VERSION
	.align		4
        /*0030*/ 	.byte	0x03, 0x5f
        /*0032*/ 	.short	0x0101


	//----- nvinfo : EIATTR_VRC_CTA_INIT_COUNT
	.align		4
        /*0034*/ 	.byte	0x02, 0x4a
	.zero		1
	.zero		1


	//----- nvinfo : EIATTR_EXIT_INSTR_OFFSETS
	.align		4
        /*0038*/ 	.byte	0x04, 0x1c
        /*003a*/ 	.short	(.L_19 - .L_18)


	//   ....[0]....
.L_18:
        /*003c*/ 	.word	0x00000090


	//----- nvinfo : EIATTR_CBANK_PARAM_SIZE
	.align		4
.L_19:
        /*0040*/ 	.byte	0x03, 0x19
        /*0042*/ 	.short	0x000c


	//----- nvinfo : EIATTR_PARAM_CBANK
	.align		4
        /*0044*/ 	.byte	0x04, 0x0a
        /*0046*/ 	.short	(.L_21 - .L_20)
	.align		4
.L_20:
        /*0048*/ 	.word	index@(.nv.constant0._Z12simpleKernelPii)
        /*004c*/ 	.short	0x0380
        /*004e*/ 	.short	0x000c


	//----- nvinfo : EIATTR_SW_WAR
	.align		4
.L_21:
        /*0050*/ 	.byte	0x04, 0x36
        /*0052*/ 	.short	(.L_23 - .L_22)
.L_22:
        /*0054*/ 	.word	0x00000008
.L_23:


//--------------------- .nv.info._Z11computecostv --------------------------
	.section	.nv.info._Z11computecostv,"",@"SHT_CUDA_INFO"
	.sectionflags	@""
	.align	4


	//----- nvinfo : EIATTR_CUDA_API_VERSION
	.align		4
        /*0000*/ 	.byte	0x04, 0x37
        /*0002*/ 	.short	(.L_25 - .L_24)
.L_24:
        /*0004*/ 	.word	0x00000082


	//----- nvinfo : EIATTR_SPARSE_MMA_MASK
	.align		4
.L_25:
        /*0008*/ 	.byte	0x03, 0x50
        /*000a*/ 	.short	0x0000


	//----- nvinfo : EIATTR_MAXREG_COUNT
	.align		4
        /*000c*/ 	.byte	0x03, 0x1b
        /*000e*/ 	.short	0x00ff


	//----- nvinfo : EIATTR_MERCURY_ISA_VERSION
	.align		4
        /*0010*/ 	.byte	0x03, 0x5f
        /*0012*/ 	.short	0x0101


	//----- nvinfo : EIATTR_VRC_CTA_INIT_COUNT
	.align		4
        /*0014*/ 	.byte	0x02, 0x4a
	.zero		1
	.zero		1


	//----- nvinfo : EIATTR_EXIT_INSTR_OFFSETS
	.align		4
        /*0018*/ 	.byte	0x04, 0x1c
        /*001a*/ 	.short	(.L_27 - .L_26)


	//   ....[0]....
.L_26:
        /*001c*/ 	.word	0x00000010


	//----- nvinfo : EIATTR_SW_WAR
	.align		4
.L_27:
        /*0020*/ 	.byte	0x04, 0x36
        /*0022*/ 	.short	(.L_29 - .L_28)
.L_28:
        /*0024*/ 	.word	0x00000008
.L_29:


//--------------------- .nv.callgraph             --------------------------
	.section	.nv.callgraph,"",@"SHT_CUDA_CALLGRAPH"
	.align	4
	.sectionentsize	8
	.align		4
        /*0000*/ 	.word	0x00000000
	.align		4
        /*0004*/ 	.word	0xffffffff
	.align		4
        /*0008*/ 	.word	0x00000000
	.align		4
        /*000c*/ 	.word	0xfffffffe
	.align		4
        /*0010*/ 	.word	0x00000000
	.align		4
        /*0014*/ 	.word	0xfffffffd
	.align		4
        /*0018*/ 	.word	0x00000000
	.align		4
        /*001c*/ 	.word	0xfffffffc


//--------------------- .text._Z12simpleKernelPii --------------------------
	.section	.text._Z12simpleKernelPii,"ax",@progbits
	.align	128
        .global         _Z12simpleKernelPii
        .type           _Z12simpleKernelPii,@function
        .size           _Z12simpleKernelPii,(.L_x_2 - _Z12simpleKernelPii)
        .other          _Z12simpleKernelPii,@"STO_CUDA_ENTRY STV_DEFAULT"
_Z12simpleKernelPii:
.text._Z12simpleKernelPii:
[----:B------:R-:W-:Y:S01]  /*0000*/  LDC R1, c[0x0][0x37c] ;  /* 0x0000df00ff017b82 */ /* 0x000fe20000000800 */
[----:B------:R-:W0:Y:S07]  /*0010*/  S2R R5, SR_TID.X ;  /* 0x0000000000057919 */ /* 0x000e2e0000002100 */
[----:B------:R-:W0:Y:S01]  /*0020*/  S2UR UR6, SR_CTAID.X ;  /* 0x00000000000679c3 */ /* 0x000e220000002500 */
[----:B------:R-:W1:Y:S07]  /*0030*/  LDCU.64 UR4, c[0x0][0x358] ;  /* 0x00006b00ff0477ac */ /* 0x000e6e0008000a00 */
[----:B------:R-:W0:Y:S08]  /*0040*/  LDC R0, c[0x0][0x370] ;  /* 0x0000dc00ff007b82 */ /* 0x000e300000000800 */
[----:B------:R-:W2:Y:S01]  /*0050*/  LDC.64 R2, c[0x0][0x380] ;  /* 0x0000e000ff027b82 */ /* 0x000ea20000000a00 */
[----:B0-----:R-:W-:-:S04]  /*0060*/  IMAD R5, R0, UR6, R5 ;  /* 0x0000000600057c24 */ /* 0x001fc8000f8e0205 */
[----:B--2---:R-:W-:-:S05]  /*0070*/  IMAD.WIDE R2, R5, 0x4, R2 ;  /* 0x0000000405027825 */ /* 0x004fca00078e0202 */
[----:B-1----:R-:W-:Y:S01]  /*0080*/  STG.E desc[UR4][R2.64], R5 ;  /* 0x0000000502007986 */ /* 0x002fe2000c101904 */
[----:B------:R-:W-:Y:S05]  /*0090*/  EXIT ;  /* 0x000000000000794d */ /* 0x000fea0003800000 */
.L_x_0:
[----:B------:R-:W-:-:S00]  /*00a0*/  BRA `(.L_x_0) ;  /* 0xfffffffc00fc7947 */ /* 0x000fc0000383ffff */
[----:B------:R-:W-:-:S00]  /*00b0*/  NOP ;  /* 0x0000000000007918 */ /* 0x000fc00000000000 */
        /* <DEDUP_REMOVED lines=12> */
.L_x_2:


//--------------------- .text._Z11computecostv    --------------------------
	.section	.text._Z11computecostv,"ax",@progbits
	.align	128
        .global         _Z11computecostv
        .type           _Z11computecostv,@function
        .size           _Z11computecostv,(.L_x_3 - _Z11computecostv)
        .other          _Z11computecostv,@"STO_CUDA_ENTRY STV_DEFAULT"
_Z11computecostv:
.text._Z11computecostv:
[----:B------:R-:W-:Y:S01]  /*0000*/  LDC R1, c[0x0][0x37c] ;  /* 0x0000df00ff017b82 */ /* 0x000fe20000000800 */
[----:B------:R-:W-:Y:S05]  /*0010*/  EXIT ;  /* 0x000000000000794d */ /* 0x000fea0003800000 */
.L_x_1:
        /* <DEDUP_REMOVED lines=14> */
.L_x_3:


//--------------------- .nv.shared.reserved.0     --------------------------
	.section	.nv.shared.reserved.0,"aw",@nobits
	.weak		__nv_reservedSMEM_offset_0_alias
	.size		__nv_reservedSMEM_offset_0_alias, 0, 64
	.other		__nv_reservedSMEM_offset_0_alias,@"STO_CUDA_RESERVED_SHARED STV_DEFAULT"
__nv_reservedSMEM_offset_0_alias:
	.zero		0
	.zero		64


//--------------------- .nv.constant0._Z12simpleKernelPii --------------------------
	.section	.nv.constant0._Z12simpleKernelPii,"a",@progbits
	.sectionflags	@""
	.align	4
.nv.constant0._Z12simpleKernelPii:
	.zero		908


//--------------------- .nv.constant0._Z11computecostv --------------------------
	.section	.nv.constant0._Z11computecostv,"a",@progbits
	.sectionflags	@""
	.align	4
.nv.constant0._Z11computecostv:
	.zero		896


//--------------------- SYMBOLS --------------------------

	.type		.nv.reservedSmem.offset0,@object
	.size		.nv.reservedSmem.offset0,0x4
